	.headerflags	@"EF_CUDA_TEXMODE_UNIFIED EF_CUDA_64BIT_ADDRESS EF_CUDA_ACCELERATORS EF_CUDA_SM90 EF_CUDA_VIRTUAL_SM(EF_CUDA_SM90)"
	.elftype	@"ET_EXEC"


//--------------------- .nv.info                  --------------------------
	.section	.nv.info,"",@"SHT_CUDA_INFO"
	.align	4


	//----- nvinfo : EIATTR_REGCOUNT
	.align		4
        /*0000*/ 	.byte	0x04, 0x2f
        /*0002*/ 	.short	(.L_3 - .L_2)
	.align		4
.L_2:
        /*0004*/ 	.word	index@(triton_poi_fused__native_batch_norm_legit_no_training_add_relu_9)
        /*0008*/ 	.word	0x00000013


	//----- nvinfo : EIATTR_MIN_STACK_SIZE
	.align		4
.L_3:
        /*000c*/ 	.byte	0x04, 0x12
        /*000e*/ 	.short	(.L_5 - .L_4)
	.align		4
.L_4:
        /*0010*/ 	.word	index@(triton_poi_fused__native_batch_norm_legit_no_training_add_relu_9)
        /*0014*/ 	.word	0x00000000


	//----- nvinfo : EIATTR_FRAME_SIZE
	.align		4
.L_5:
        /*0018*/ 	.byte	0x04, 0x11
        /*001a*/ 	.short	(.L_7 - .L_6)
	.align		4
.L_6:
        /*001c*/ 	.word	index@(triton_poi_fused__native_batch_norm_legit_no_training_add_relu_9)
        /*0020*/ 	.word	0x00000000


	//----- nvinfo : EIATTR_MIN_STACK_SIZE
	.align		4
.L_7:
        /*0024*/ 	.byte	0x04, 0x12
        /*0026*/ 	.short	(.L_9 - .L_8)
	.align		4
.L_8:
        /*0028*/ 	.word	index@(triton_poi_fused__native_batch_norm_legit_no_training_add_relu_9)
        /*002c*/ 	.word	0x00000000
.L_9:


//--------------------- .nv.info.triton_poi_fused__native_batch_norm_legit_no_training_add_relu_9 --------------------------
	.section	.nv.info.triton_poi_fused__native_batch_norm_legit_no_training_add_relu_9,"",@"SHT_CUDA_INFO"
	.sectionflags	@""
	.align	4


	//----- nvinfo : EIATTR_CUDA_API_VERSION
	.align		4
        /*0000*/ 	.byte	0x04, 0x37
        /*0002*/ 	.short	(.L_11 - .L_10)
.L_10:
        /*0004*/ 	.word	0x0000007c


	//----- nvinfo : EIATTR_KPARAM_INFO
	.align		4
.L_11:
        /*0008*/ 	.byte	0x04, 0x17
        /*000a*/ 	.short	(.L_13 - .L_12)
.L_12:
        /*000c*/ 	.word	0x00000000
        /*0010*/ 	.short	0x0007
        /*0012*/ 	.short	0x0038
        /*0014*/ 	.byte	0x00, 0xf0, 0x11, 0x00


	//----- nvinfo : EIATTR_KPARAM_INFO
	.align		4
.L_13:
        /*0018*/ 	.byte	0x04, 0x17
        /*001a*/ 	.short	(.L_15 - .L_14)
.L_14:
        /*001c*/ 	.word	0x00000000
        /*0020*/ 	.short	0x0006
        /*0022*/ 	.short	0x0030
        /*0024*/ 	.byte	0x00, 0xf4, 0x21, 0x00


	//----- nvinfo : EIATTR_KPARAM_INFO
	.align		4
.L_15:
        /*0028*/ 	.byte	0x04, 0x17
        /*002a*/ 	.short	(.L_17 - .L_16)
.L_16:
        /*002c*/ 	.word	0x00000000
        /*0030*/ 	.short	0x0005
        /*0032*/ 	.short	0x0028
        /*0034*/ 	.byte	0x00, 0xf4, 0x21, 0x00


	//----- nvinfo : EIATTR_KPARAM_INFO
	.align		4
.L_17:
        /*0038*/ 	.byte	0x04, 0x17
        /*003a*/ 	.short	(.L_19 - .L_18)
.L_18:
        /*003c*/ 	.word	0x00000000
        /*0040*/ 	.short	0x0004
        /*0042*/ 	.short	0x0020
        /*0044*/ 	.byte	0x00, 0xf4, 0x21, 0x00


	//----- nvinfo : EIATTR_KPARAM_INFO
	.align		4
.L_19:
        /*0048*/ 	.byte	0x04, 0x17
        /*004a*/ 	.short	(.L_21 - .L_20)
.L_20:
        /*004c*/ 	.word	0x00000000
        /*0050*/ 	.short	0x0003
        /*0052*/ 	.short	0x0018
        /*0054*/ 	.byte	0x00, 0xf4, 0x21, 0x00


	//----- nvinfo : EIATTR_KPARAM_INFO
	.align		4
.L_21:
        /*0058*/ 	.byte	0x04, 0x17
        /*005a*/ 	.short	(.L_23 - .L_22)
.L_22:
        /*005c*/ 	.word	0x00000000
        /*0060*/ 	.short	0x0002
        /*0062*/ 	.short	0x0010
        /*0064*/ 	.byte	0x00, 0xf4, 0x21, 0x00


	//----- nvinfo : EIATTR_KPARAM_INFO
	.align		4
.L_23:
        /*0068*/ 	.byte	0x04, 0x17
        /*006a*/ 	.short	(.L_25 - .L_24)
.L_24:
        /*006c*/ 	.word	0x00000000
        /*0070*/ 	.short	0x0001
        /*0072*/ 	.short	0x0008
        /*0074*/ 	.byte	0x00, 0xf4, 0x21, 0x00


	//----- nvinfo : EIATTR_KPARAM_INFO
	.align		4
.L_25:
        /*0078*/ 	.byte	0x04, 0x17
        /*007a*/ 	.short	(.L_27 - .L_26)
.L_26:
        /*007c*/ 	.word	0x00000000
        /*0080*/ 	.short	0x0000
        /*0082*/ 	.short	0x0000
        /*0084*/ 	.byte	0x00, 0xf4, 0x21, 0x00


	//----- nvinfo : EIATTR_SPARSE_MMA_MASK
	.align		4
.L_27:
        /*0088*/ 	.byte	0x03, 0x50
        /*008a*/ 	.short	0x0000


	//----- nvinfo : EIATTR_MAXREG_COUNT
	.align		4
        /*008c*/ 	.byte	0x03, 0x1b
        /*008e*/ 	.short	0x00ff


	//----- nvinfo : EIATTR_EXIT_INSTR_OFFSETS
	.align		4
        /*0090*/ 	.byte	0x04, 0x1c
        /*0092*/ 	.short	(.L_29 - .L_28)


	//   ....[0]....
.L_28:
        /*0094*/ 	.word	0x00000340


	//----- nvinfo : EIATTR_REQNTID
	.align		4
.L_29:
        /*0098*/ 	.byte	0x04, 0x10
        /*009a*/ 	.short	(.L_31 - .L_30)
.L_30:
        /*009c*/ 	.word	0x00000080
        /*00a0*/ 	.word	0x00000001
        /*00a4*/ 	.word	0x00000001


	//----- nvinfo : EIATTR_CBANK_PARAM_SIZE
	.align		4
.L_31:
        /*00a8*/ 	.byte	0x03, 0x19
        /*00aa*/ 	.short	0x003c


	//----- nvinfo : EIATTR_PARAM_CBANK
	.align		4
        /*00ac*/ 	.byte	0x04, 0x0a
        /*00ae*/ 	.short	(.L_33 - .L_32)
	.align		4
.L_32:
        /*00b0*/ 	.word	index@(.nv.constant0.triton_poi_fused__native_batch_norm_legit_no_training_add_relu_9)
        /*00b4*/ 	.short	0x0210
        /*00b6*/ 	.short	0x003c


	//----- nvinfo : EIATTR_SW_WAR
	.align		4
.L_33:
        /*00b8*/ 	.byte	0x04, 0x36
        /*00ba*/ 	.short	(.L_35 - .L_34)
.L_34:
        /*00bc*/ 	.word	0x00000008
.L_35:


//--------------------- .nv.callgraph             --------------------------
	.section	.nv.callgraph,"",@"SHT_CUDA_CALLGRAPH"
	.align	4
	.sectionentsize	8
	.align		4
        /*0000*/ 	.word	0x00000000
	.align		4
        /*0004*/ 	.word	0xffffffff
	.align		4
        /*0008*/ 	.word	0x00000000
	.align		4
        /*000c*/ 	.word	0xfffffffe
	.align		4
        /*0010*/ 	.word	0x00000000
	.align		4
        /*0014*/ 	.word	0xfffffffd
	.align		4
        /*0018*/ 	.word	0x00000000
	.align		4
        /*001c*/ 	.word	0xfffffffc


//--------------------- .nv.constant4             --------------------------
	.section	.nv.constant4,"a",@progbits
	.align	8
	.align		8
.nv.constant4:
        /*0000*/ 	.dword	_$_str
	.align		8
        /*0008*/ 	.dword	_$_str_$_2


//--------------------- .text.triton_poi_fused__native_batch_norm_legit_no_training_add_relu_9 --------------------------
	.section	.text.triton_poi_fused__native_batch_norm_legit_no_training_add_relu_9,"ax",@progbits
	.align	128
        .global         triton_poi_fused__native_batch_norm_legit_no_training_add_relu_9
        .type           triton_poi_fused__native_batch_norm_legit_no_training_add_relu_9,@function
        .size           triton_poi_fused__native_batch_norm_legit_no_training_add_relu_9,(.L_x_1 - triton_poi_fused__native_batch_norm_legit_no_training_add_relu_9)
        .other          triton_poi_fused__native_batch_norm_legit_no_training_add_relu_9,@"STO_CUDA_ENTRY STV_DEFAULT"
triton_poi_fused__native_batch_norm_legit_no_training_add_relu_9:
.text.triton_poi_fused__native_batch_norm_legit_no_training_add_relu_9:
[----:B------:R-:W-:Y:S01]  /*0000*/  LDC R1, c[0x0][0x28] ;  /* 0x00000a00ff017b82 */ /* 0x000fe20000000800 */
[----:B------:R-:W1:Y:S07]  /*0010*/  S2R R0, SR_TID.X ;  /* 0x0000000000007919 */ /* 0x000e6e0000002100 */
[----:B------:R-:W2:Y:S01]  /*0020*/  LDC.64 R8, c[0x0][0x228] ;  /* 0x00008a00ff087b82 */ /* 0x000ea20000000a00 */
[----:B------:R-:W-:Y:S01]  /*0030*/  ULDC.64 UR4, c[0x0][0x208] ;  /* 0x0000820000047ab9 */ /* 0x000fe20000000a00 */
[----:B------:R-:W3:Y:S06]  /*0040*/  S2R R3, SR_CTAID.X ;  /* 0x0000000000037919 */ /* 0x000eec0000002500 */
[----:B------:R-:W4:Y:S08]  /*0050*/  LDC.64 R6, c[0x0][0x220] ;  /* 0x00008800ff067b82 */ /* 0x000f300000000a00 */
[----:B------:R-:W5:Y:S08]  /*0060*/  LDC.64 R4, c[0x0][0x218] ;  /* 0x00008600ff047b82 */ /* 0x000f700000000a00 */
[----:B------:R-:W5:Y:S01]  /*0070*/  LDC.64 R10, c[0x0][0x230] ;  /* 0x00008c00ff0a7b82 */ /* 0x000f620000000a00 */
[----:B-1----:R-:W-:-:S07]  /*0080*/  LOP3.LUT R0, R0, 0x7f, RZ, 0xc0, !PT ;  /* 0x0000007f00007812 */ /* 0x002fce00078ec0ff */
[----:B------:R-:W1:Y:S01]  /*0090*/  LDC.64 R12, c[0x0][0x238] ;  /* 0x00008e00ff0c7b82 */ /* 0x000e620000000a00 */
[----:B---3--:R-:W-:Y:S02]  /*00a0*/  SHF.R.S32.HI R2, RZ, 0x18, R3 ;  /* 0x00000018ff027819 */ /* 0x008fe40000011403 */
[----:B------:R-:W-:Y:S02]  /*00b0*/  LEA R0, R3, R0, 0x7 ;  /* 0x0000000003007211 */ /* 0x000fe400078e38ff */
[----:B------:R-:W-:-:S04]  /*00c0*/  SGXT R3, R2, 0x1 ;  /* 0x000000010203781a */ /* 0x000fc80000000200 */
[----:B------:R-:W-:-:S04]  /*00d0*/  LEA.HI R3, R3, R0, RZ, 0x4 ;  /* 0x0000000003037211 */ /* 0x000fc800078f20ff */
[--C-:B------:R-:W-:Y:S02]  /*00e0*/  SHF.R.S32.HI R2, RZ, 0x4, R3.reuse ;  /* 0x00000004ff027819 */ /* 0x100fe40000011403 */
[----:B------:R-:W-:-:S04]  /*00f0*/  SHF.R.S32.HI R3, RZ, 0x1f, R3 ;  /* 0x0000001fff037819 */ /* 0x000fc80000011403 */
[----:B------:R-:W-:-:S04]  /*0100*/  LEA.HI R3, R3, R2, RZ, 0x8 ;  /* 0x0000000203037211 */ /* 0x000fc800078f40ff */
[----:B------:R-:W-:-:S04]  /*0110*/  LOP3.LUT R3, R3, 0xffffff00, RZ, 0xc0, !PT ;  /* 0xffffff0003037812 */ /* 0x000fc800078ec0ff */
[----:B------:R-:W-:Y:S02]  /*0120*/  IADD3 R15, R2, -R3, RZ ;  /* 0x80000003020f7210 */ /* 0x000fe40007ffe0ff */
[----:B------:R-:W3:Y:S03]  /*0130*/  LDC.64 R2, c[0x0][0x210] ;  /* 0x00008400ff027b82 */ /* 0x000ee60000000a00 */
[----:B--2---:R-:W-:-:S05]  /*0140*/  IMAD.WIDE R8, R15, 0x4, R8 ;  /* 0x000000040f087825 */ /* 0x004fca00078e0208 */
[----:B------:R1:W2:Y:S01]  /*0150*/  LDG.E.EL R16, desc[UR4][R8.64] ;  /* 0x0000000408107981 */ /* 0x0002a2000c2e1900 */
[----:B----4-:R-:W-:-:S04]  /*0160*/  IMAD.WIDE R6, R15, 0x4, R6 ;  /* 0x000000040f067825 */ /* 0x010fc800078e0206 */
[C---:B-----5:R-:W-:Y:S02]  /*0170*/  IMAD.WIDE R4, R0.reuse, 0x4, R4 ;  /* 0x0000000400047825 */ /* 0x060fe400078e0204 */
[----:B------:R-:W4:Y:S02]  /*0180*/  LDG.E.EL R7, desc[UR4][R6.64] ;  /* 0x0000000406077981 */ /* 0x000f24000c2e1900 */
[C---:B0-----:R-:W-:Y:S02]  /*0190*/  IMAD.WIDE R10, R15.reuse, 0x4, R10 ;  /* 0x000000040f0a7825 */ /* 0x041fe400078e020a */
[----:B------:R0:W4:Y:S02]  /*01a0*/  LDG.E R14, desc[UR4][R4.64] ;  /* 0x00000004040e7981 */ /* 0x000124000c1e1900 */
[----:B-1----:R-:W-:Y:S02]  /*01b0*/  IMAD.WIDE R8, R15, 0x4, R12 ;  /* 0x000000040f087825 */ /* 0x002fe400078e020c */
[----:B------:R1:W5:Y:S02]  /*01c0*/  LDG.E.EL R10, desc[UR4][R10.64] ;  /* 0x000000040a0a7981 */ /* 0x000364000c2e1900 */
[----:B---3--:R-:W-:-:S02]  /*01d0*/  IMAD.WIDE R2, R0, 0x4, R2 ;  /* 0x0000000400027825 */ /* 0x008fc400078e0202 */
[----:B------:R-:W5:Y:S01]  /*01e0*/  LDG.E.EL R9, desc[UR4][R8.64] ;  /* 0x0000000408097981 */ /* 0x000f62000c2e1900 */
[----:B0-----:R-:W0:Y:S03]  /*01f0*/  LDC.64 R4, c[0x0][0x240] ;  /* 0x00009000ff047b82 */ /* 0x001e260000000a00 */
[----:B------:R-:W3:Y:S01]  /*0200*/  LDG.E R2, desc[UR4][R2.64] ;  /* 0x0000000402027981 */ /* 0x000ee2000c1e1900 */
[----:B-1----:R-:W-:Y:S01]  /*0210*/  HFMA2.MMA R11, -RZ, RZ, 1.625, 0 ;  /* 0x3e800000ff0b7435 */ /* 0x002fe200000001ff */
[----:B--2---:R-:W-:-:S04]  /*0220*/  FADD R16, R16, 9.9999997473787516356e-06 ;  /* 0x3727c5ac10107421 */ /* 0x004fc80000000000 */
[----:B------:R-:W1:Y:S02]  /*0230*/  MUFU.SQRT R12, R16 ;  /* 0x00000010000c7308 */ /* 0x000e640000002000 */
[C---:B-1----:R-:W-:Y:S02]  /*0240*/  FSETP.GT.AND P0, PT, R12.reuse, 8.50705917302346158658e+37, PT ;  /* 0x7e8000000c00780b */ /* 0x042fe40003f04000 */
[----:B------:R-:W-:-:S11]  /*0250*/  FSETP.GEU.AND P1, PT, R12, 1.175494350822287508e-38, PT ;  /* 0x008000000c00780b */ /* 0x000fd60003f2e000 */
[----:B------:R-:W-:-:S04]  /*0260*/  @P0 FMUL R12, R12, 0.25 ;  /* 0x3e8000000c0c0820 */ /* 0x000fc80000400000 */
[----:B------:R-:W-:-:S06]  /*0270*/  @!P1 FMUL R12, R12, 16777216 ;  /* 0x4b8000000c0c9820 */ /* 0x000fcc0000400000 */
[----:B------:R-:W1:Y:S01]  /*0280*/  MUFU.RCP R12, R12 ;  /* 0x0000000c000c7308 */ /* 0x000e620000001000 */
[----:B------:R-:W-:Y:S01]  /*0290*/  FSEL R11, R11, 1, P0 ;  /* 0x3f8000000b0b7808 */ /* 0x000fe20000000000 */
[----:B----4-:R-:W-:-:S04]  /*02a0*/  FADD R7, R14, -R7 ;  /* 0x800000070e077221 */ /* 0x010fc80000000000 */
[----:B------:R-:W-:-:S04]  /*02b0*/  @!P1 FMUL R11, R11, 16777216 ;  /* 0x4b8000000b0b9820 */ /* 0x000fc80000400000 */
[----:B-1----:R-:W-:-:S04]  /*02c0*/  FMUL R6, R12, R11 ;  /* 0x0000000b0c067220 */ /* 0x002fc80000400000 */
[----:B------:R-:W-:-:S04]  /*02d0*/  FMUL R6, R7, R6 ;  /* 0x0000000607067220 */ /* 0x000fc80000400000 */
[----:B-----5:R-:W-:-:S04]  /*02e0*/  FFMA R9, R10, R6, R9 ;  /* 0x000000060a097223 */ /* 0x020fc80000000009 */
[----:B---3--:R-:W-:Y:S01]  /*02f0*/  FADD R6, R2, R9 ;  /* 0x0000000902067221 */ /* 0x008fe20000000000 */
[----:B------:R-:W-:Y:S01]  /*0300*/  FSETP.GEU.AND P0, PT, R9, -R2, PT ;  /* 0x800000020900720b */ /* 0x000fe20003f0e000 */
[----:B0-----:R-:W-:-:S03]  /*0310*/  IMAD.WIDE R2, R0, 0x4, R4 ;  /* 0x0000000400027825 */ /* 0x001fc600078e0204 */
[----:B------:R-:W-:-:S05]  /*0320*/  FSEL R5, R6, RZ, P0 ;  /* 0x000000ff06057208 */ /* 0x000fca0000000000 */
[----:B------:R-:W-:Y:S01]  /*0330*/  STG.E desc[UR4][R2.64], R5 ;  /* 0x0000000502007986 */ /* 0x000fe2000c101904 */
[----:B------:R-:W-:Y:S05]  /*0340*/  EXIT ;  /* 0x000000000000794d */ /* 0x000fea0003800000 */
.L_x_0:
[----:B------:R-:W-:-:S00]  /*0350*/  BRA `(.L_x_0) ;  /* 0xfffffffc00fc7947 */ /* 0x000fc0000383ffff */
[----:B------:R-:W-:-:S00]  /*0360*/  NOP ;  /* 0x0000000000007918 */ /* 0x000fc00000000000 */
        /* <DEDUP_REMOVED lines=9> */
.L_x_1:


//--------------------- .nv.global.init           --------------------------
	.section	.nv.global.init,"aw",@progbits
.nv.global.init:
	.type		_$_str,@object
	.size		_$_str,(_$_str_$_2 - _$_str)
_$_str:
        /*0000*/ 	.byte	0x5f, 0x5f, 0x43, 0x55, 0x44, 0x41, 0x5f, 0x46, 0x54, 0x5a, 0x00
	.type		_$_str_$_2,@object
	.size		_$_str_$_2,(.L_1 - _$_str_$_2)
_$_str_$_2:
        /*000b*/ 	.byte	0x5f, 0x5f, 0x43, 0x55, 0x44, 0x41, 0x5f, 0x50, 0x52, 0x45, 0x43, 0x5f, 0x53, 0x51, 0x52, 0x54
        /*001b*/ 	.byte	0x00
.L_1:


//--------------------- .nv.constant0.triton_poi_fused__native_batch_norm_legit_no_training_add_relu_9 --------------------------
	.section	.nv.constant0.triton_poi_fused__native_batch_norm_legit_no_training_add_relu_9,"a",@progbits
	.sectionflags	@""
	.align	4
.nv.constant0.triton_poi_fused__native_batch_norm_legit_no_training_add_relu_9:
	.zero		588
